//
// Generated by NVIDIA NVVM Compiler
//
// Compiler Build ID: CL-36424714
// Cuda compilation tools, release 13.0, V13.0.88
// Based on NVVM 20.0.0
//

.version 9.0
.target sm_100
.address_size 64

	// .globl	_Z13reverse_arrayPfi

.visible .entry _Z13reverse_arrayPfi(
	.param .u64 .ptr .align 1 _Z13reverse_arrayPfi_param_0,
	.param .u32 _Z13reverse_arrayPfi_param_1
)
{
	.reg .pred 	%p<7>;
	.reg .b32 	%r<49>;
	.reg .b32 	%f<11>;
	.reg .b64 	%rd<21>;

	ld.param.u64 	%rd2, [_Z13reverse_arrayPfi_param_0];
	ld.param.u32 	%r16, [_Z13reverse_arrayPfi_param_1];
	cvta.to.global.u64 	%rd1, %rd2;
	mov.u32 	%r17, %ntid.x;
	mov.u32 	%r18, %ctaid.x;
	mov.u32 	%r19, %tid.x;
	mad.lo.s32 	%r47, %r17, %r18, %r19;
	mov.u32 	%r20, %nctaid.x;
	mul.lo.s32 	%r2, %r17, %r20;
	shr.u32 	%r21, %r16, 31;
	add.s32 	%r22, %r16, %r21;
	shr.s32 	%r3, %r22, 1;
	setp.ge.s32 	%p1, %r47, %r3;
	@%p1 bra 	$L__BB0_7;
	add.s32 	%r23, %r47, %r2;
	max.s32 	%r24, %r3, %r23;
	setp.lt.s32 	%p2, %r23, %r3;
	selp.u32 	%r25, 1, 0, %p2;
	add.s32 	%r26, %r23, %r25;
	sub.s32 	%r27, %r24, %r26;
	div.u32 	%r28, %r27, %r2;
	add.s32 	%r4, %r28, %r25;
	and.b32  	%r29, %r4, 3;
	setp.eq.s32 	%p3, %r29, 3;
	@%p3 bra 	$L__BB0_4;
	not.b32 	%r30, %r47;
	add.s32 	%r45, %r30, %r16;
	add.s32 	%r31, %r4, 1;
	and.b32  	%r32, %r31, 3;
	neg.s32 	%r44, %r32;
$L__BB0_3:
	.pragma "nounroll";
	mul.wide.s32 	%rd3, %r45, 4;
	add.s64 	%rd4, %rd1, %rd3;
	mul.wide.s32 	%rd5, %r47, 4;
	add.s64 	%rd6, %rd1, %rd5;
	ld.global.f32 	%f1, [%rd6];
	ld.global.f32 	%f2, [%rd4];
	st.global.f32 	[%rd6], %f2;
	st.global.f32 	[%rd4], %f1;
	add.s32 	%r47, %r47, %r2;
	sub.s32 	%r45, %r45, %r2;
	add.s32 	%r44, %r44, 1;
	setp.ne.s32 	%p4, %r44, 0;
	@%p4 bra 	$L__BB0_3;
$L__BB0_4:
	setp.lt.u32 	%p5, %r4, 3;
	@%p5 bra 	$L__BB0_7;
	mul.wide.s32 	%rd11, %r2, 4;
$L__BB0_6:
	mul.wide.s32 	%rd7, %r47, 4;
	add.s64 	%rd8, %rd1, %rd7;
	ld.global.f32 	%f3, [%rd8];
	not.b32 	%r33, %r47;
	add.s32 	%r34, %r16, %r33;
	mul.wide.s32 	%rd9, %r34, 4;
	add.s64 	%rd10, %rd1, %rd9;
	ld.global.f32 	%f4, [%rd10];
	st.global.f32 	[%rd8], %f4;
	st.global.f32 	[%rd10], %f3;
	add.s32 	%r35, %r47, %r2;
	add.s64 	%rd12, %rd8, %rd11;
	ld.global.f32 	%f5, [%rd12];
	not.b32 	%r36, %r35;
	add.s32 	%r37, %r16, %r36;
	mul.wide.s32 	%rd13, %r37, 4;
	add.s64 	%rd14, %rd1, %rd13;
	ld.global.f32 	%f6, [%rd14];
	st.global.f32 	[%rd12], %f6;
	st.global.f32 	[%rd14], %f5;
	add.s32 	%r38, %r35, %r2;
	add.s64 	%rd15, %rd12, %rd11;
	ld.global.f32 	%f7, [%rd15];
	not.b32 	%r39, %r38;
	add.s32 	%r40, %r16, %r39;
	mul.wide.s32 	%rd16, %r40, 4;
	add.s64 	%rd17, %rd1, %rd16;
	ld.global.f32 	%f8, [%rd17];
	st.global.f32 	[%rd15], %f8;
	st.global.f32 	[%rd17], %f7;
	add.s32 	%r41, %r38, %r2;
	add.s64 	%rd18, %rd15, %rd11;
	ld.global.f32 	%f9, [%rd18];
	not.b32 	%r42, %r41;
	add.s32 	%r43, %r16, %r42;
	mul.wide.s32 	%rd19, %r43, 4;
	add.s64 	%rd20, %rd1, %rd19;
	ld.global.f32 	%f10, [%rd20];
	st.global.f32 	[%rd18], %f10;
	st.global.f32 	[%rd20], %f9;
	add.s32 	%r47, %r41, %r2;
	setp.lt.s32 	%p6, %r47, %r3;
	@%p6 bra 	$L__BB0_6;
$L__BB0_7:
	ret;

}


// ===== COMPILED SASS (sm_100) =====

	.target	sm_100

	.elftype	@"ET_EXEC"


//--------------------- .note.nv.tkinfo           --------------------------
	.section	.note.nv.tkinfo,"",@"SHT_NOTE"
	.sectionflags	@"SHF_NOTE_NV_TKINFO"
	.tkinfo
        /*0018*/ 	.word	0x00000002
        /*0030*/ 	.string	""
        /*0030*/ 	.string	"ptxas"
        /*0030*/ 	.string	"Cuda compilation tools, release 13.0, V13.0.88"
        /*0030*/ 	.string	"Build cuda_13.0.r13.0/compiler.36424714_0"
        /*0030*/ 	.string	"-arch sm_100 -m 64 "



//--------------------- .note.nv.cuinfo           --------------------------
	.section	.note.nv.cuinfo,"",@"SHT_NOTE"
	.sectionflags	@"SHF_NOTE_NV_CUINFO"
        /*0018*/ 	.short	0x0002
        /*001a*/ 	.short	0x0064
        /*001c*/ 	.short	0x0082
	.zero		2


//--------------------- .nv.info                  --------------------------
	.section	.nv.info,"",@"SHT_CUDA_INFO"
	.align	4


	//----- nvinfo : EIATTR_REGCOUNT
	.align		4
        /*0000*/ 	.byte	0x04, 0x2f
        /*0002*/ 	.short	(.L_1 - .L_0)
	.align		4
.L_0:
        /*0004*/ 	.word	index@(_Z13reverse_arrayPfi)
        /*0008*/ 	.word	0x0000001c


	//----- nvinfo : EIATTR_FRAME_SIZE
	.align		4
.L_1:
        /*000c*/ 	.byte	0x04, 0x11
        /*000e*/ 	.short	(.L_3 - .L_2)
	.align		4
.L_2:
        /*0010*/ 	.word	index@(_Z13reverse_arrayPfi)
        /*0014*/ 	.word	0x00000000


	//----- nvinfo : EIATTR_MIN_STACK_SIZE
	.align		4
.L_3:
        /*0018*/ 	.byte	0x04, 0x12
        /*001a*/ 	.short	(.L_5 - .L_4)
	.align		4
.L_4:
        /*001c*/ 	.word	index@(_Z13reverse_arrayPfi)
        /*0020*/ 	.word	0x00000000
.L_5:


//--------------------- .nv.compat                --------------------------
	.section	.nv.compat,"",@"SHT_CUDA_COMPAT_INFO"
	.align	4
        /*0000*/ 	.byte	0x02, 0x09, 0x00, 0x00, 0x02, 0x02, 0x01, 0x00, 0x02, 0x05, 0x05, 0x00, 0x03, 0x07, 0x01, 0x01
        /*0010*/ 	.byte	0x02, 0x03, 0x00, 0x00, 0x02, 0x06, 0x01, 0x00, 0x04, 0x0b, 0x08, 0x00, 0x09, 0x00, 0x00, 0x00
        /*0020*/ 	.byte	0x00, 0x00, 0x00, 0x00


//--------------------- .nv.info._Z13reverse_arrayPfi --------------------------
	.section	.nv.info._Z13reverse_arrayPfi,"",@"SHT_CUDA_INFO"
	.sectionflags	@""
	.align	4


	//----- nvinfo : EIATTR_CUDA_API_VERSION
	.align		4
        /*0000*/ 	.byte	0x04, 0x37
        /*0002*/ 	.short	(.L_7 - .L_6)
.L_6:
        /*0004*/ 	.word	0x00000082


	//----- nvinfo : EIATTR_KPARAM_INFO
	.align		4
.L_7:
        /*0008*/ 	.byte	0x04, 0x17
        /*000a*/ 	.short	(.L_9 - .L_8)
.L_8:
        /*000c*/ 	.word	0x00000000
        /*0010*/ 	.short	0x0001
        /*0012*/ 	.short	0x0008
        /*0014*/ 	.byte	0x00, 0xf0, 0x11, 0x00


	//----- nvinfo : EIATTR_KPARAM_INFO
	.align		4
.L_9:
        /*0018*/ 	.byte	0x04, 0x17
        /*001a*/ 	.short	(.L_11 - .L_10)
.L_10:
        /*001c*/ 	.word	0x00000000
        /*0020*/ 	.short	0x0000
        /*0022*/ 	.short	0x0000
        /*0024*/ 	.byte	0x00, 0xf5, 0x21, 0x00


	//----- nvinfo : EIATTR_SPARSE_MMA_MASK
	.align		4
.L_11:
        /*0028*/ 	.byte	0x03, 0x50
        /*002a*/ 	.short	0x0000


	//----- nvinfo : EIATTR_MAXREG_COUNT
	.align		4
        /*002c*/ 	.byte	0x03, 0x1b
        /*002e*/ 	.short	0x00ff


	//----- nvinfo : EIATTR_MERCURY_ISA_VERSION
	.align		4
        /*0030*/ 	.byte	0x03, 0x5f
        /*0032*/ 	.short	0x0101


	//----- nvinfo : EIATTR_VRC_CTA_INIT_COUNT
	.align		4
        /*0034*/ 	.byte	0x02, 0x4a
	.zero		1
	.zero		1


	//----- nvinfo : EIATTR_EXIT_INSTR_OFFSETS
	.align		4
        /*0038*/ 	.byte	0x04, 0x1c
        /*003a*/ 	.short	(.L_13 - .L_12)


	//   ....[0]....
.L_12:
        /*003c*/ 	.word	0x000000b0


	//   ....[1]....
        /*0040*/ 	.word	0x000003d0


	//   ....[2]....
        /*0044*/ 	.word	0x00000640


	//----- nvinfo : EIATTR_CRS_STACK_SIZE
	.align		4
.L_13:
        /*0048*/ 	.byte	0x04, 0x1e
        /*004a*/ 	.short	(.L_15 - .L_14)
.L_14:
        /*004c*/ 	.word	0x00000000


	//----- nvinfo : EIATTR_CBANK_PARAM_SIZE
	.align		4
.L_15:
        /*0050*/ 	.byte	0x03, 0x19
        /*0052*/ 	.short	0x000c


	//----- nvinfo : EIATTR_PARAM_CBANK
	.align		4
        /*0054*/ 	.byte	0x04, 0x0a
        /*0056*/ 	.short	(.L_17 - .L_16)
	.align		4
.L_16:
        /*0058*/ 	.word	index@(.nv.constant0._Z13reverse_arrayPfi)
        /*005c*/ 	.short	0x0380
        /*005e*/ 	.short	0x000c


	//----- nvinfo : EIATTR_SW_WAR
	.align		4
.L_17:
        /*0060*/ 	.byte	0x04, 0x36
        /*0062*/ 	.short	(.L_19 - .L_18)
.L_18:
        /*0064*/ 	.word	0x00000008
.L_19:


//--------------------- .nv.callgraph             --------------------------
	.section	.nv.callgraph,"",@"SHT_CUDA_CALLGRAPH"
	.align	4
	.sectionentsize	8
	.align		4
        /*0000*/ 	.word	0x00000000
	.align		4
        /*0004*/ 	.word	0xffffffff
	.align		4
        /*0008*/ 	.word	0x00000000
	.align		4
        /*000c*/ 	.word	0xfffffffe
	.align		4
        /*0010*/ 	.word	0x00000000
	.align		4
        /*0014*/ 	.word	0xfffffffd
	.align		4
        /*0018*/ 	.word	0x00000000
	.align		4
        /*001c*/ 	.word	0xfffffffc


//--------------------- .text._Z13reverse_arrayPfi --------------------------
	.section	.text._Z13reverse_arrayPfi,"ax",@progbits
	.align	128
        .global         _Z13reverse_arrayPfi
        .type           _Z13reverse_arrayPfi,@function
        .size           _Z13reverse_arrayPfi,(.L_x_5 - _Z13reverse_arrayPfi)
        .other          _Z13reverse_arrayPfi,@"STO_CUDA_ENTRY STV_DEFAULT"
_Z13reverse_arrayPfi:
.text._Z13reverse_arrayPfi:
[----:B------:R-:W-:Y:S01]  /*0000*/  LDC R1, c[0x0][0x37c] ;  /* 0x0000df00ff017b82 */ /* 0x000fe20000000800 */
[----:B------:R-:W0:Y:S01]  /*0010*/  S2R R5, SR_CTAID.X ;  /* 0x0000000000057919 */ /* 0x000e220000002500 */
[----:B------:R-:W1:Y:S01]  /*0020*/  LDCU UR8, c[0x0][0x388] ;  /* 0x00007100ff0877ac */ /* 0x000e620008000800 */
[----:B------:R-:W0:Y:S01]  /*0030*/  S2R R0, SR_TID.X ;  /* 0x0000000000007919 */ /* 0x000e220000002100 */
[----:B------:R-:W0:Y:S04]  /*0040*/  LDCU UR5, c[0x0][0x360] ;  /* 0x00006c00ff0577ac */ /* 0x000e280008000800 */
[----:B------:R-:W2:Y:S01]  /*0050*/  LDC R2, c[0x0][0x370] ;  /* 0x0000dc00ff027b82 */ /* 0x000ea20000000800 */
[----:B-1----:R-:W-:-:S04]  /*0060*/  ULEA.HI UR4, UR8, UR8, URZ, 0x1 ;  /* 0x0000000808047291 */ /* 0x002fc8000f8f08ff */
[----:B------:R-:W-:Y:S01]  /*0070*/  USHF.R.S32.HI UR4, URZ, 0x1, UR4 ;  /* 0x00000001ff047899 */ /* 0x000fe20008011404 */
[----:B0-----:R-:W-:Y:S02]  /*0080*/  IMAD R5, R5, UR5, R0 ;  /* 0x0000000505057c24 */ /* 0x001fe4000f8e0200 */
[----:B--2---:R-:W-:-:S03]  /*0090*/  IMAD R0, R2, UR5, RZ ;  /* 0x0000000502007c24 */ /* 0x004fc6000f8e02ff */
[----:B------:R-:W-:-:S13]  /*00a0*/  ISETP.GE.AND P0, PT, R5, UR4, PT ;  /* 0x0000000405007c0c */ /* 0x000fda000bf06270 */
[----:B------:R-:W-:Y:S05]  /*00b0*/  @P0 EXIT ;  /* 0x000000000000094d */ /* 0x000fea0003800000 */
[----:B------:R-:W0:Y:S01]  /*00c0*/  I2F.U32.RP R8, R0 ;  /* 0x0000000000087306 */ /* 0x000e220000209000 */
[C---:B------:R-:W-:Y:S01]  /*00d0*/  IADD3 R4, PT, PT, R0.reuse, R5, RZ ;  /* 0x0000000500047210 */ /* 0x040fe20007ffe0ff */
[----:B------:R-:W-:Y:S01]  /*00e0*/  IMAD.MOV R9, RZ, RZ, -R0 ;  /* 0x000000ffff097224 */ /* 0x000fe200078e0a00 */
[----:B------:R-:W-:Y:S01]  /*00f0*/  ISETP.NE.U32.AND P2, PT, R0, RZ, PT ;  /* 0x000000ff0000720c */ /* 0x000fe20003f45070 */
[----:B------:R-:W1:Y:S01]  /*0100*/  LDCU.64 UR6, c[0x0][0x358] ;  /* 0x00006b00ff0677ac */ /* 0x000e620008000a00 */
[C---:B------:R-:W-:Y:S01]  /*0110*/  ISETP.GE.AND P0, PT, R4.reuse, UR4, PT ;  /* 0x0000000404007c0c */ /* 0x040fe2000bf06270 */
[----:B------:R-:W-:Y:S01]  /*0120*/  BSSY.RECONVERGENT B0, `(.L_x_0) ;  /* 0x000002a000007945 */ /* 0x000fe20003800200 */
[----:B------:R-:W-:Y:S02]  /*0130*/  VIMNMX R7, PT, PT, R4, UR4, !PT ;  /* 0x0000000404077c48 */ /* 0x000fe4000ffe0100 */
[----:B------:R-:W-:-:S04]  /*0140*/  SEL R6, RZ, 0x1, P0 ;  /* 0x00000001ff067807 */ /* 0x000fc80000000000 */
[----:B------:R-:W-:Y:S01]  /*0150*/  IADD3 R7, PT, PT, R7, -R4, -R6 ;  /* 0x8000000407077210 */ /* 0x000fe20007ffe806 */
[----:B0-----:R-:W0:Y:S02]  /*0160*/  MUFU.RCP R8, R8 ;  /* 0x0000000800087308 */ /* 0x001e240000001000 */
[----:B0-----:R-:W-:-:S06]  /*0170*/  VIADD R2, R8, 0xffffffe ;  /* 0x0ffffffe08027836 */ /* 0x001fcc0000000000 */
[----:B------:R0:W2:Y:S02]  /*0180*/  F2I.FTZ.U32.TRUNC.NTZ R3, R2 ;  /* 0x0000000200037305 */ /* 0x0000a4000021f000 */
[----:B0-----:R-:W-:Y:S02]  /*0190*/  IMAD.MOV.U32 R2, RZ, RZ, RZ ;  /* 0x000000ffff027224 */ /* 0x001fe400078e00ff */
[----:B--2---:R-:W-:-:S04]  /*01a0*/  IMAD R9, R9, R3, RZ ;  /* 0x0000000309097224 */ /* 0x004fc800078e02ff */
[----:B------:R-:W-:-:S06]  /*01b0*/  IMAD.HI.U32 R8, R3, R9, R2 ;  /* 0x0000000903087227 */ /* 0x000fcc00078e0002 */
[----:B------:R-:W-:-:S05]  /*01c0*/  IMAD.HI.U32 R9, R8, R7, RZ ;  /* 0x0000000708097227 */ /* 0x000fca00078e00ff */
[----:B------:R-:W-:-:S05]  /*01d0*/  IADD3 R2, PT, PT, -R9, RZ, RZ ;  /* 0x000000ff09027210 */ /* 0x000fca0007ffe1ff */
[----:B------:R-:W-:Y:S02]  /*01e0*/  IMAD R7, R0, R2, R7 ;  /* 0x0000000200077224 */ /* 0x000fe400078e0207 */
[----:B------:R-:W0:Y:S03]  /*01f0*/  LDC.64 R2, c[0x0][0x380] ;  /* 0x0000e000ff027b82 */ /* 0x000e260000000a00 */
[----:B------:R-:W-:-:S13]  /*0200*/  ISETP.GE.U32.AND P0, PT, R7, R0, PT ;  /* 0x000000000700720c */ /* 0x000fda0003f06070 */
[----:B------:R-:W-:Y:S01]  /*0210*/  @P0 IMAD.IADD R7, R7, 0x1, -R0 ;  /* 0x0000000107070824 */ /* 0x000fe200078e0a00 */
[----:B------:R-:W-:-:S04]  /*0220*/  @P0 IADD3 R9, PT, PT, R9, 0x1, RZ ;  /* 0x0000000109090810 */ /* 0x000fc80007ffe0ff */
[----:B------:R-:W-:-:S13]  /*0230*/  ISETP.GE.U32.AND P1, PT, R7, R0, PT ;  /* 0x000000000700720c */ /* 0x000fda0003f26070 */
[----:B------:R-:W-:Y:S01]  /*0240*/  @P1 VIADD R9, R9, 0x1 ;  /* 0x0000000109091836 */ /* 0x000fe20000000000 */
[----:B------:R-:W-:-:S04]  /*0250*/  @!P2 LOP3.LUT R9, RZ, R0, RZ, 0x33, !PT ;  /* 0x00000000ff09a212 */ /* 0x000fc800078e33ff */
[----:B------:R-:W-:-:S04]  /*0260*/  IADD3 R6, PT, PT, R6, R9, RZ ;  /* 0x0000000906067210 */ /* 0x000fc80007ffe0ff */
[C---:B------:R-:W-:Y:S02]  /*0270*/  LOP3.LUT R4, R6.reuse, 0x3, RZ, 0xc0, !PT ;  /* 0x0000000306047812 */ /* 0x040fe400078ec0ff */
[----:B------:R-:W-:Y:S02]  /*0280*/  ISETP.GE.U32.AND P1, PT, R6, 0x3, PT ;  /* 0x000000030600780c */ /* 0x000fe40003f26070 */
[----:B------:R-:W-:-:S13]  /*0290*/  ISETP.NE.AND P0, PT, R4, 0x3, PT ;  /* 0x000000030400780c */ /* 0x000fda0003f05270 */
[----:B01----:R-:W-:Y:S05]  /*02a0*/  @!P0 BRA `(.L_x_1) ;  /* 0x0000000000448947 */ /* 0x003fea0003800000 */
[----:B------:R-:W0:Y:S01]  /*02b0*/  LDC.64 R10, c[0x0][0x380] ;  /* 0x0000e000ff0a7b82 */ /* 0x000e220000000a00 */
[----:B------:R-:W-:Y:S01]  /*02c0*/  VIADD R6, R6, 0x1 ;  /* 0x0000000106067836 */ /* 0x000fe20000000000 */
[----:B------:R-:W-:-:S04]  /*02d0*/  LOP3.LUT R4, RZ, R5, RZ, 0x33, !PT ;  /* 0x00000005ff047212 */ /* 0x000fc800078e33ff */
[----:B------:R-:W-:Y:S02]  /*02e0*/  LOP3.LUT R6, R6, 0x3, RZ, 0xc0, !PT ;  /* 0x0000000306067812 */ /* 0x000fe400078ec0ff */
[----:B------:R-:W-:-:S03]  /*02f0*/  IADD3 R13, PT, PT, R4, UR8, RZ ;  /* 0x00000008040d7c10 */ /* 0x000fc6000fffe0ff */
[----:B------:R-:W-:-:S07]  /*0300*/  IMAD.MOV R4, RZ, RZ, -R6 ;  /* 0x000000ffff047224 */ /* 0x000fce00078e0a06 */
.L_x_2:
[----:B01----:R-:W-:-:S04]  /*0310*/  IMAD.WIDE R6, R13, 0x4, R10 ;  /* 0x000000040d067825 */ /* 0x003fc800078e020a */
[----:B------:R-:W-:Y:S01]  /*0320*/  IMAD.WIDE R8, R5, 0x4, R10 ;  /* 0x0000000405087825 */ /* 0x000fe200078e020a */
[----:B------:R-:W2:Y:S04]  /*0330*/  LDG.E R17, desc[UR6][R6.64] ;  /* 0x0000000606117981 */ /* 0x000ea8000c1e1900 */
[----:B------:R-:W3:Y:S01]  /*0340*/  LDG.E R15, desc[UR6][R8.64] ;  /* 0x00000006080f7981 */ /* 0x000ee2000c1e1900 */
[----:B------:R-:W-:Y:S01]  /*0350*/  IADD3 R4, PT, PT, R4, 0x1, RZ ;  /* 0x0000000104047810 */ /* 0x000fe20007ffe0ff */
[C---:B------:R-:W-:Y:S01]  /*0360*/  IMAD.IADD R5, R0.reuse, 0x1, R5 ;  /* 0x0000000100057824 */ /* 0x040fe200078e0205 */
[----:B------:R-:W-:Y:S02]  /*0370*/  IADD3 R13, PT, PT, -R0, R13, RZ ;  /* 0x0000000d000d7210 */ /* 0x000fe40007ffe1ff */
[----:B------:R-:W-:Y:S01]  /*0380*/  ISETP.NE.AND P0, PT, R4, RZ, PT ;  /* 0x000000ff0400720c */ /* 0x000fe20003f05270 */
[----:B--2---:R1:W-:Y:S04]  /*0390*/  STG.E desc[UR6][R8.64], R17 ;  /* 0x0000001108007986 */ /* 0x0043e8000c101906 */
[----:B---3--:R1:W-:Y:S08]  /*03a0*/  STG.E desc[UR6][R6.64], R15 ;  /* 0x0000000f06007986 */ /* 0x0083f0000c101906 */
[----:B------:R-:W-:Y:S05]  /*03b0*/  @P0 BRA `(.L_x_2) ;  /* 0xfffffffc00d40947 */ /* 0x000fea000383ffff */
.L_x_1:
[----:B------:R-:W-:Y:S05]  /*03c0*/  BSYNC.RECONVERGENT B0 ;  /* 0x0000000000007941 */ /* 0x000fea0003800200 */
.L_x_0:
[----:B------:R-:W-:Y:S05]  /*03d0*/  @!P1 EXIT ;  /* 0x000000000000994d */ /* 0x000fea0003800000 */
.L_x_3:
[----:B------:R-:W-:Y:S01]  /*03e0*/  LOP3.LUT R4, RZ, R5, RZ, 0x33, !PT ;  /* 0x00000005ff047212 */ /* 0x000fe200078e33ff */
[----:B01----:R-:W-:-:S04]  /*03f0*/  IMAD.WIDE R14, R5, 0x4, R2 ;  /* 0x00000004050e7825 */ /* 0x003fc800078e0202 */
[----:B------:R-:W-:Y:S01]  /*0400*/  VIADD R13, R4, UR8 ;  /* 0x00000008040d7c36 */ /* 0x000fe20008000000 */
[----:B------:R-:W2:Y:S03]  /*0410*/  LDG.E R17, desc[UR6][R14.64] ;  /* 0x000000060e117981 */ /* 0x000ea6000c1e1900 */
[----:B------:R-:W-:-:S05]  /*0420*/  IMAD.WIDE R12, R13, 0x4, R2 ;  /* 0x000000040d0c7825 */ /* 0x000fca00078e0202 */
[----:B------:R-:W3:Y:S01]  /*0430*/  LDG.E R19, desc[UR6][R12.64] ;  /* 0x000000060c137981 */ /* 0x000ee2000c1e1900 */
[----:B------:R-:W-:-:S04]  /*0440*/  IADD3 R25, PT, PT, R0, R5, RZ ;  /* 0x0000000500197210 */ /* 0x000fc80007ffe0ff */
[----:B------:R-:W-:-:S05]  /*0450*/  LOP3.LUT R4, RZ, R25, RZ, 0x33, !PT ;  /* 0x00000019ff047212 */ /* 0x000fca00078e33ff */
[----:B------:R-:W-:Y:S02]  /*0460*/  VIADD R7, R4, UR8 ;  /* 0x0000000804077c36 */ /* 0x000fe40008000000 */
[----:B------:R-:W-:-:S04]  /*0470*/  IMAD.WIDE R4, R0, 0x4, R14 ;  /* 0x0000000400047825 */ /* 0x000fc800078e020e */
[----:B------:R-:W-:Y:S01]  /*0480*/  IMAD.WIDE R6, R7, 0x4, R2 ;  /* 0x0000000407067825 */ /* 0x000fe200078e0202 */
[----:B---3--:R0:W-:Y:S04]  /*0490*/  STG.E desc[UR6][R14.64], R19 ;  /* 0x000000130e007986 */ /* 0x0081e8000c101906 */
[----:B--2---:R1:W-:Y:S04]  /*04a0*/  STG.E desc[UR6][R12.64], R17 ;  /* 0x000000110c007986 */ /* 0x0043e8000c101906 */
[----:B------:R-:W2:Y:S04]  /*04b0*/  LDG.E R23, desc[UR6][R6.64] ;  /* 0x0000000606177981 */ /* 0x000ea8000c1e1900 */
[----:B------:R-:W3:Y:S01]  /*04c0*/  LDG.E R21, desc[UR6][R4.64] ;  /* 0x0000000604157981 */ /* 0x000ee2000c1e1900 */
[----:B------:R-:W-:-:S04]  /*04d0*/  IADD3 R25, PT, PT, R0, R25, RZ ;  /* 0x0000001900197210 */ /* 0x000fc80007ffe0ff */
[----:B------:R-:W-:-:S05]  /*04e0*/  LOP3.LUT R8, RZ, R25, RZ, 0x33, !PT ;  /* 0x00000019ff087212 */ /* 0x000fca00078e33ff */
[----:B------:R-:W-:Y:S02]  /*04f0*/  VIADD R11, R8, UR8 ;  /* 0x00000008080b7c36 */ /* 0x000fe40008000000 */
[----:B------:R-:W-:-:S04]  /*0500*/  IMAD.WIDE R8, R0, 0x4, R4 ;  /* 0x0000000400087825 */ /* 0x000fc800078e0204 */
[----:B------:R-:W-:Y:S01]  /*0510*/  IMAD.WIDE R10, R11, 0x4, R2 ;  /* 0x000000040b0a7825 */ /* 0x000fe200078e0202 */
[----:B--2---:R2:W-:Y:S04]  /*0520*/  STG.E desc[UR6][R4.64], R23 ;  /* 0x0000001704007986 */ /* 0x0045e8000c101906 */
[----:B---3--:R3:W-:Y:S04]  /*0530*/  STG.E desc[UR6][R6.64], R21 ;  /* 0x0000001506007986 */ /* 0x0087e8000c101906 */
[----:B0-----:R-:W4:Y:S04]  /*0540*/  LDG.E R19, desc[UR6][R10.64] ;  /* 0x000000060a137981 */ /* 0x001f28000c1e1900 */
[----:B-1----:R-:W5:Y:S01]  /*0550*/  LDG.E R17, desc[UR6][R8.64] ;  /* 0x0000000608117981 */ /* 0x002f62000c1e1900 */
[----:B------:R-:W-:-:S04]  /*0560*/  IADD3 R25, PT, PT, R0, R25, RZ ;  /* 0x0000001900197210 */ /* 0x000fc80007ffe0ff */
[----:B------:R-:W-:-:S05]  /*0570*/  LOP3.LUT R12, RZ, R25, RZ, 0x33, !PT ;  /* 0x00000019ff0c7212 */ /* 0x000fca00078e33ff */
[----:B------:R-:W-:Y:S02]  /*0580*/  VIADD R15, R12, UR8 ;  /* 0x000000080c0f7c36 */ /* 0x000fe40008000000 */
[----:B------:R-:W-:-:S04]  /*0590*/  IMAD.WIDE R12, R0, 0x4, R8 ;  /* 0x00000004000c7825 */ /* 0x000fc800078e0208 */
[----:B------:R-:W-:Y:S01]  /*05a0*/  IMAD.WIDE R14, R15, 0x4, R2 ;  /* 0x000000040f0e7825 */ /* 0x000fe200078e0202 */
[----:B----4-:R0:W-:Y:S04]  /*05b0*/  STG.E desc[UR6][R8.64], R19 ;  /* 0x0000001308007986 */ /* 0x0101e8000c101906 */
[----:B-----5:R0:W-:Y:S04]  /*05c0*/  STG.E desc[UR6][R10.64], R17 ;  /* 0x000000110a007986 */ /* 0x0201e8000c101906 */
[----:B--2---:R-:W2:Y:S04]  /*05d0*/  LDG.E R23, desc[UR6][R14.64] ;  /* 0x000000060e177981 */ /* 0x004ea8000c1e1900 */
[----:B---3--:R-:W3:Y:S01]  /*05e0*/  LDG.E R7, desc[UR6][R12.64] ;  /* 0x000000060c077981 */ /* 0x008ee2000c1e1900 */
[----:B------:R-:W-:-:S04]  /*05f0*/  IADD3 R5, PT, PT, R0, R25, RZ ;  /* 0x0000001900057210 */ /* 0x000fc80007ffe0ff */
[----:B------:R-:W-:Y:S01]  /*0600*/  ISETP.GE.AND P0, PT, R5, UR4, PT ;  /* 0x0000000405007c0c */ /* 0x000fe2000bf06270 */
[----:B--2---:R0:W-:Y:S04]  /*0610*/  STG.E desc[UR6][R12.64], R23 ;  /* 0x000000170c007986 */ /* 0x0041e8000c101906 */
[----:B---3--:R0:W-:Y:S08]  /*0620*/  STG.E desc[UR6][R14.64], R7 ;  /* 0x000000070e007986 */ /* 0x0081f0000c101906 */
[----:B------:R-:W-:Y:S05]  /*0630*/  @!P0 BRA `(.L_x_3) ;  /* 0xfffffffc00688947 */ /* 0x000fea000383ffff */
[----:B------:R-:W-:Y:S05]  /*0640*/  EXIT ;  /* 0x000000000000794d */ /* 0x000fea0003800000 */
.L_x_4:
[----:B------:R-:W-:-:S00]  /*0650*/  BRA `(.L_x_4) ;  /* 0xfffffffc00fc7947 */ /* 0x000fc0000383ffff */
[----:B------:R-:W-:-:S00]  /*0660*/  NOP ;  /* 0x0000000000007918 */ /* 0x000fc00000000000 */
        /* <DEDUP_REMOVED lines=9> */
.L_x_5:


//--------------------- .nv.shared.reserved.0     --------------------------
	.section	.nv.shared.reserved.0,"aw",@nobits
	.weak		__nv_reservedSMEM_offset_0_alias
	.size		__nv_reservedSMEM_offset_0_alias, 0, 64
	.other		__nv_reservedSMEM_offset_0_alias,@"STO_CUDA_RESERVED_SHARED STV_DEFAULT"
__nv_reservedSMEM_offset_0_alias:
	.zero		0
	.zero		64


//--------------------- .nv.constant0._Z13reverse_arrayPfi --------------------------
	.section	.nv.constant0._Z13reverse_arrayPfi,"a",@progbits
	.sectionflags	@""
	.align	4
.nv.constant0._Z13reverse_arrayPfi:
	.zero		908


//--------------------- SYMBOLS --------------------------

	.type		.nv.reservedSmem.offset0,@object
	.size		.nv.reservedSmem.offset0,0x4
